//
// Generated by NVIDIA NVVM Compiler
//
// Compiler Build ID: CL-36424714
// Cuda compilation tools, release 13.0, V13.0.88
// Based on NVVM 20.0.0
//

.version 9.0
.target sm_100
.address_size 64

	// .globl	_Z6kernelPiS_
// _ZZ6kernelPiS_E3Qsh has been demoted
// _ZZ6kernelPiS_E3Psh has been demoted

.visible .entry _Z6kernelPiS_(
	.param .u64 .ptr .align 1 _Z6kernelPiS__param_0,
	.param .u64 .ptr .align 1 _Z6kernelPiS__param_1
)
{
	.reg .pred 	%p<9>;
	.reg .b32 	%r<28>;
	.reg .b64 	%rd<9>;
	// demoted variable
	.shared .align 4 .b8 _ZZ6kernelPiS_E3Qsh[128];
	// demoted variable
	.shared .align 4 .b8 _ZZ6kernelPiS_E3Psh[128];
	ld.param.u64 	%rd3, [_Z6kernelPiS__param_0];
	ld.param.u64 	%rd4, [_Z6kernelPiS__param_1];
	mov.u32 	%r1, %tid.y;
	mov.u32 	%r8, %ctaid.y;
	mov.u32 	%r9, %ntid.y;
	mad.lo.s32 	%r10, %r8, %r9, %r1;
	mov.u32 	%r3, %tid.x;
	mov.u32 	%r11, %ctaid.x;
	mov.u32 	%r12, %ntid.x;
	mad.lo.s32 	%r4, %r11, %r12, %r3;
	setp.gt.s32 	%p1, %r4, 249;
	setp.gt.u32 	%p2, %r10, 249;
	or.pred  	%p3, %p1, %p2;
	@%p3 bra 	$L__BB0_7;
	cvta.to.global.u64 	%rd5, %rd4;
	cvta.to.global.u64 	%rd6, %rd3;
	shl.b32 	%r13, %r1, 2;
	mov.u32 	%r14, _ZZ6kernelPiS_E3Qsh;
	add.s32 	%r5, %r14, %r13;
	mov.b32 	%r15, 0;
	st.shared.u32 	[%r5], %r15;
	mov.u32 	%r16, _ZZ6kernelPiS_E3Psh;
	add.s32 	%r6, %r16, %r13;
	st.shared.u32 	[%r6], %r15;
	mad.lo.s32 	%r17, %r10, 250, %r4;
	mul.wide.s32 	%rd7, %r17, 4;
	add.s64 	%rd1, %rd6, %rd7;
	ld.global.u32 	%r7, [%rd1];
	setp.lt.s32 	%p4, %r7, 1;
	setp.gt.s32 	%p5, %r7, 0;
	selp.u32 	%r18, 1, 0, %p5;
	selp.u32 	%r19, 1, 0, %p4;
	atom.shared.add.u32 	%r20, [%r6], %r18;
	atom.shared.add.u32 	%r21, [%r5], %r19;
	bar.sync 	0;
	setp.ne.s32 	%p6, %r3, 0;
	mul.wide.u32 	%rd8, %r10, 4;
	add.s64 	%rd2, %rd5, %rd8;
	@%p6 bra 	$L__BB0_3;
	ld.shared.u32 	%r22, [%r6];
	atom.global.add.u32 	%r23, [%rd2], %r22;
$L__BB0_3:
	setp.ne.s32 	%p7, %r3, 0;
	bar.sync 	0;
	@%p7 bra 	$L__BB0_5;
	ld.shared.u32 	%r24, [%r5];
	neg.s32 	%r25, %r24;
	atom.global.add.u32 	%r26, [%rd2], %r25;
$L__BB0_5:
	bar.sync 	0;
	setp.gt.s32 	%p8, %r7, -1;
	@%p8 bra 	$L__BB0_7;
	ld.global.u32 	%r27, [%rd2];
	st.global.u32 	[%rd1], %r27;
$L__BB0_7:
	ret;

}


// ===== COMPILED SASS (sm_100) =====

	.target	sm_100

	.elftype	@"ET_EXEC"


//--------------------- .note.nv.tkinfo           --------------------------
	.section	.note.nv.tkinfo,"",@"SHT_NOTE"
	.sectionflags	@"SHF_NOTE_NV_TKINFO"
	.tkinfo
        /*0018*/ 	.word	0x00000002
        /*0030*/ 	.string	""
        /*0030*/ 	.string	"ptxas"
        /*0030*/ 	.string	"Cuda compilation tools, release 13.0, V13.0.88"
        /*0030*/ 	.string	"Build cuda_13.0.r13.0/compiler.36424714_0"
        /*0030*/ 	.string	"-arch sm_100 -m 64 "



//--------------------- .note.nv.cuinfo           --------------------------
	.section	.note.nv.cuinfo,"",@"SHT_NOTE"
	.sectionflags	@"SHF_NOTE_NV_CUINFO"
        /*0018*/ 	.short	0x0002
        /*001a*/ 	.short	0x0064
        /*001c*/ 	.short	0x0082
	.zero		2


//--------------------- .nv.info                  --------------------------
	.section	.nv.info,"",@"SHT_CUDA_INFO"
	.align	4


	//----- nvinfo : EIATTR_REGCOUNT
	.align		4
        /*0000*/ 	.byte	0x04, 0x2f
        /*0002*/ 	.short	(.L_1 - .L_0)
	.align		4
.L_0:
        /*0004*/ 	.word	index@(_Z6kernelPiS_)
        /*0008*/ 	.word	0x0000000e


	//----- nvinfo : EIATTR_FRAME_SIZE
	.align		4
.L_1:
        /*000c*/ 	.byte	0x04, 0x11
        /*000e*/ 	.short	(.L_3 - .L_2)
	.align		4
.L_2:
        /*0010*/ 	.word	index@(_Z6kernelPiS_)
        /*0014*/ 	.word	0x00000000


	//----- nvinfo : EIATTR_MIN_STACK_SIZE
	.align		4
.L_3:
        /*0018*/ 	.byte	0x04, 0x12
        /*001a*/ 	.short	(.L_5 - .L_4)
	.align		4
.L_4:
        /*001c*/ 	.word	index@(_Z6kernelPiS_)
        /*0020*/ 	.word	0x00000000
.L_5:


//--------------------- .nv.compat                --------------------------
	.section	.nv.compat,"",@"SHT_CUDA_COMPAT_INFO"
	.align	4
        /*0000*/ 	.byte	0x02, 0x09, 0x00, 0x00, 0x02, 0x02, 0x01, 0x00, 0x02, 0x05, 0x05, 0x00, 0x03, 0x07, 0x01, 0x01
        /*0010*/ 	.byte	0x02, 0x03, 0x00, 0x00, 0x02, 0x06, 0x01, 0x00, 0x04, 0x0b, 0x08, 0x00, 0x09, 0x00, 0x00, 0x00
        /*0020*/ 	.byte	0x00, 0x00, 0x00, 0x00


//--------------------- .nv.info._Z6kernelPiS_    --------------------------
	.section	.nv.info._Z6kernelPiS_,"",@"SHT_CUDA_INFO"
	.sectionflags	@""
	.align	4


	//----- nvinfo : EIATTR_CUDA_API_VERSION
	.align		4
        /*0000*/ 	.byte	0x04, 0x37
        /*0002*/ 	.short	(.L_7 - .L_6)
.L_6:
        /*0004*/ 	.word	0x00000082


	//----- nvinfo : EIATTR_KPARAM_INFO
	.align		4
.L_7:
        /*0008*/ 	.byte	0x04, 0x17
        /*000a*/ 	.short	(.L_9 - .L_8)
.L_8:
        /*000c*/ 	.word	0x00000000
        /*0010*/ 	.short	0x0001
        /*0012*/ 	.short	0x0008
        /*0014*/ 	.byte	0x00, 0xf5, 0x21, 0x00


	//----- nvinfo : EIATTR_KPARAM_INFO
	.align		4
.L_9:
        /*0018*/ 	.byte	0x04, 0x17
        /*001a*/ 	.short	(.L_11 - .L_10)
.L_10:
        /*001c*/ 	.word	0x00000000
        /*0020*/ 	.short	0x0000
        /*0022*/ 	.short	0x0000
        /*0024*/ 	.byte	0x00, 0xf5, 0x21, 0x00


	//----- nvinfo : EIATTR_SPARSE_MMA_MASK
	.align		4
.L_11:
        /*0028*/ 	.byte	0x03, 0x50
        /*002a*/ 	.short	0x0000


	//----- nvinfo : EIATTR_MAXREG_COUNT
	.align		4
        /*002c*/ 	.byte	0x03, 0x1b
        /*002e*/ 	.short	0x00ff


	//----- nvinfo : EIATTR_NUM_BARRIERS
	.align		4
        /*0030*/ 	.byte	0x02, 0x4c
        /*0032*/ 	.byte	0x01
	.zero		1


	//----- nvinfo : EIATTR_MERCURY_ISA_VERSION
	.align		4
        /*0034*/ 	.byte	0x03, 0x5f
        /*0036*/ 	.short	0x0101


	//----- nvinfo : EIATTR_VRC_CTA_INIT_COUNT
	.align		4
        /*0038*/ 	.byte	0x02, 0x4a
	.zero		1
	.zero		1


	//----- nvinfo : EIATTR_EXIT_INSTR_OFFSETS
	.align		4
        /*003c*/ 	.byte	0x04, 0x1c
        /*003e*/ 	.short	(.L_13 - .L_12)


	//   ....[0]....
.L_12:
        /*0040*/ 	.word	0x000000b0


	//   ....[1]....
        /*0044*/ 	.word	0x00000320


	//   ....[2]....
        /*0048*/ 	.word	0x00000350


	//----- nvinfo : EIATTR_CRS_STACK_SIZE
	.align		4
.L_13:
        /*004c*/ 	.byte	0x04, 0x1e
        /*004e*/ 	.short	(.L_15 - .L_14)
.L_14:
        /*0050*/ 	.word	0x00000000


	//----- nvinfo : EIATTR_CBANK_PARAM_SIZE
	.align		4
.L_15:
        /*0054*/ 	.byte	0x03, 0x19
        /*0056*/ 	.short	0x0010


	//----- nvinfo : EIATTR_PARAM_CBANK
	.align		4
        /*0058*/ 	.byte	0x04, 0x0a
        /*005a*/ 	.short	(.L_17 - .L_16)
	.align		4
.L_16:
        /*005c*/ 	.word	index@(.nv.constant0._Z6kernelPiS_)
        /*0060*/ 	.short	0x0380
        /*0062*/ 	.short	0x0010


	//----- nvinfo : EIATTR_SW_WAR
	.align		4
.L_17:
        /*0064*/ 	.byte	0x04, 0x36
        /*0066*/ 	.short	(.L_19 - .L_18)
.L_18:
        /*0068*/ 	.word	0x00000008
.L_19:


//--------------------- .nv.callgraph             --------------------------
	.section	.nv.callgraph,"",@"SHT_CUDA_CALLGRAPH"
	.align	4
	.sectionentsize	8
	.align		4
        /*0000*/ 	.word	0x00000000
	.align		4
        /*0004*/ 	.word	0xffffffff
	.align		4
        /*0008*/ 	.word	0x00000000
	.align		4
        /*000c*/ 	.word	0xfffffffe
	.align		4
        /*0010*/ 	.word	0x00000000
	.align		4
        /*0014*/ 	.word	0xfffffffd
	.align		4
        /*0018*/ 	.word	0x00000000
	.align		4
        /*001c*/ 	.word	0xfffffffc


//--------------------- .text._Z6kernelPiS_       --------------------------
	.section	.text._Z6kernelPiS_,"ax",@progbits
	.align	128
        .global         _Z6kernelPiS_
        .type           _Z6kernelPiS_,@function
        .size           _Z6kernelPiS_,(.L_x_5 - _Z6kernelPiS_)
        .other          _Z6kernelPiS_,@"STO_CUDA_ENTRY STV_DEFAULT"
_Z6kernelPiS_:
.text._Z6kernelPiS_:
[----:B------:R-:W-:Y:S01]  /*0000*/  LDC R1, c[0x0][0x37c] ;  /* 0x0000df00ff017b82 */ /* 0x000fe20000000800 */
[----:B------:R-:W0:Y:S07]  /*0010*/  S2R R6, SR_TID.Y ;  /* 0x0000000000067919 */ /* 0x000e2e0000002200 */
[----:B------:R-:W0:Y:S01]  /*0020*/  S2UR UR4, SR_CTAID.Y ;  /* 0x00000000000479c3 */ /* 0x000e220000002600 */
[----:B------:R-:W1:Y:S07]  /*0030*/  S2R R8, SR_TID.X ;  /* 0x0000000000087919 */ /* 0x000e6e0000002100 */
[----:B------:R-:W0:Y:S08]  /*0040*/  LDC R7, c[0x0][0x364] ;  /* 0x0000d900ff077b82 */ /* 0x000e300000000800 */
[----:B------:R-:W1:Y:S08]  /*0050*/  S2UR UR5, SR_CTAID.X ;  /* 0x00000000000579c3 */ /* 0x000e700000002500 */
[----:B------:R-:W1:Y:S01]  /*0060*/  LDC R3, c[0x0][0x360] ;  /* 0x0000d800ff037b82 */ /* 0x000e620000000800 */
[----:B0-----:R-:W-:-:S05]  /*0070*/  IMAD R7, R7, UR4, R6 ;  /* 0x0000000407077c24 */ /* 0x001fca000f8e0206 */
[----:B------:R-:W-:Y:S01]  /*0080*/  ISETP.GT.U32.AND P0, PT, R7, 0xf9, PT ;  /* 0x000000f90700780c */ /* 0x000fe20003f04070 */
[----:B-1----:R-:W-:-:S05]  /*0090*/  IMAD R0, R3, UR5, R8 ;  /* 0x0000000503007c24 */ /* 0x002fca000f8e0208 */
[----:B------:R-:W-:-:S13]  /*00a0*/  ISETP.GT.OR P0, PT, R0, 0xf9, P0 ;  /* 0x000000f90000780c */ /* 0x000fda0000704670 */
[----:B------:R-:W-:Y:S05]  /*00b0*/  @P0 EXIT ;  /* 0x000000000000094d */ /* 0x000fea0003800000 */
[----:B------:R-:W0:Y:S01]  /*00c0*/  LDC.64 R2, c[0x0][0x380] ;  /* 0x0000e000ff027b82 */ /* 0x000e220000000a00 */
[----:B------:R-:W1:Y:S01]  /*00d0*/  LDCU.64 UR8, c[0x0][0x358] ;  /* 0x00006b00ff0877ac */ /* 0x000e620008000a00 */
[----:B------:R-:W-:-:S04]  /*00e0*/  IMAD R5, R7, 0xfa, R0 ;  /* 0x000000fa07057824 */ /* 0x000fc800078e0200 */
[----:B0-----:R-:W-:Y:S02]  /*00f0*/  IMAD.WIDE R2, R5, 0x4, R2 ;  /* 0x0000000405027825 */ /* 0x001fe400078e0202 */
[----:B------:R-:W0:Y:S03]  /*0100*/  S2UR UR6, SR_CgaCtaId ;  /* 0x00000000000679c3 */ /* 0x000e260000008800 */
[----:B-1----:R-:W2:Y:S01]  /*0110*/  LDG.E R0, desc[UR8][R2.64] ;  /* 0x0000000802007981 */ /* 0x002ea2000c1e1900 */
[----:B------:R-:W-:Y:S01]  /*0120*/  UMOV UR4, 0x400 ;  /* 0x0000040000047882 */ /* 0x000fe20000000000 */
[----:B------:R-:W-:Y:S01]  /*0130*/  ISETP.NE.AND P2, PT, R8, RZ, PT ;  /* 0x000000ff0800720c */ /* 0x000fe20003f45270 */
[----:B------:R-:W-:Y:S02]  /*0140*/  UIADD3 UR5, UPT, UPT, UR4, 0x80, URZ ;  /* 0x0000008004057890 */ /* 0x000fe4000fffe0ff */
[----:B------:R-:W1:Y:S01]  /*0150*/  LDC.64 R4, c[0x0][0x388] ;  /* 0x0000e200ff047b82 */ /* 0x000e620000000a00 */
[----:B------:R-:W-:Y:S01]  /*0160*/  BSSY.RECONVERGENT B0, `(.L_x_0) ;  /* 0x0000013000007945 */ /* 0x000fe20003800200 */
[----:B0-----:R-:W-:-:S02]  /*0170*/  ULEA UR4, UR6, UR4, 0x18 ;  /* 0x0000000406047291 */ /* 0x001fc4000f8ec0ff */
[----:B------:R-:W-:Y:S01]  /*0180*/  ULEA UR5, UR6, UR5, 0x18 ;  /* 0x0000000506057291 */ /* 0x000fe2000f8ec0ff */
[----:B-1----:R-:W-:Y:S01]  /*0190*/  IMAD.WIDE.U32 R4, R7, 0x4, R4 ;  /* 0x0000000407047825 */ /* 0x002fe200078e0004 */
[C---:B--2---:R-:W-:Y:S02]  /*01a0*/  ISETP.GT.AND P0, PT, R0.reuse, RZ, PT ;  /* 0x000000ff0000720c */ /* 0x044fe40003f04270 */
[C---:B------:R-:W-:Y:S02]  /*01b0*/  ISETP.GE.AND P1, PT, R0.reuse, 0x1, PT ;  /* 0x000000010000780c */ /* 0x040fe40003f26270 */
[----:B------:R-:W-:Y:S02]  /*01c0*/  ISETP.GT.AND P3, PT, R0, -0x1, PT ;  /* 0xffffffff0000780c */ /* 0x000fe40003f64270 */
[C---:B------:R-:W-:Y:S02]  /*01d0*/  LEA R0, R6.reuse, UR4, 0x2 ;  /* 0x0000000406007c11 */ /* 0x040fe4000f8e10ff */
[----:B------:R-:W-:-:S02]  /*01e0*/  LEA R6, R6, UR5, 0x2 ;  /* 0x0000000506067c11 */ /* 0x000fc4000f8e10ff */
[----:B------:R-:W-:Y:S01]  /*01f0*/  SEL R9, RZ, 0x1, !P0 ;  /* 0x00000001ff097807 */ /* 0x000fe20004000000 */
[----:B------:R0:W-:Y:S01]  /*0200*/  STS [R0], RZ ;  /* 0x000000ff00007388 */ /* 0x0001e20000000800 */
[----:B------:R-:W-:-:S03]  /*0210*/  SEL R11, RZ, 0x1, P1 ;  /* 0x00000001ff0b7807 */ /* 0x000fc60000800000 */
[----:B------:R0:W-:Y:S04]  /*0220*/  STS [R6], RZ ;  /* 0x000000ff06007388 */ /* 0x0001e80000000800 */
[----:B------:R0:W-:Y:S04]  /*0230*/  ATOMS.ADD RZ, [R6], R9 ;  /* 0x0000000906ff738c */ /* 0x0001e80000000000 */
[----:B------:R0:W-:Y:S01]  /*0240*/  ATOMS.ADD RZ, [R0], R11 ;  /* 0x0000000b00ff738c */ /* 0x0001e20000000000 */
[----:B------:R-:W-:Y:S06]  /*0250*/  BAR.SYNC.DEFER_BLOCKING 0x0 ;  /* 0x0000000000007b1d */ /* 0x000fec0000010000 */
[----:B------:R-:W-:Y:S05]  /*0260*/  @P2 BRA `(.L_x_1) ;  /* 0x0000000000082947 */ /* 0x000fea0003800000 */
[----:B------:R-:W1:Y:S04]  /*0270*/  LDS R7, [R6] ;  /* 0x0000000006077984 */ /* 0x000e680000000800 */
[----:B-1----:R1:W-:Y:S02]  /*0280*/  REDG.E.ADD.STRONG.GPU desc[UR8][R4.64], R7 ;  /* 0x000000070400798e */ /* 0x0023e4000c12e108 */
.L_x_1:
[----:B------:R-:W-:Y:S05]  /*0290*/  BSYNC.RECONVERGENT B0 ;  /* 0x0000000000007941 */ /* 0x000fea0003800200 */
.L_x_0:
[----:B------:R-:W-:Y:S06]  /*02a0*/  BAR.SYNC.DEFER_BLOCKING 0x0 ;  /* 0x0000000000007b1d */ /* 0x000fec0000010000 */
[----:B------:R-:W-:Y:S04]  /*02b0*/  BSSY.RECONVERGENT B0, `(.L_x_2) ;  /* 0x0000005000007945 */ /* 0x000fe80003800200 */
[----:B------:R-:W-:Y:S05]  /*02c0*/  @P2 BRA `(.L_x_3) ;  /* 0x00000000000c2947 */ /* 0x000fea0003800000 */
[----:B0-----:R-:W1:Y:S02]  /*02d0*/  LDS R0, [R0] ;  /* 0x0000000000007984 */ /* 0x001e640000000800 */
[----:B-1----:R-:W-:-:S05]  /*02e0*/  IMAD.MOV R7, RZ, RZ, -R0 ;  /* 0x000000ffff077224 */ /* 0x002fca00078e0a00 */
[----:B------:R2:W-:Y:S02]  /*02f0*/  REDG.E.ADD.STRONG.GPU desc[UR8][R4.64], R7 ;  /* 0x000000070400798e */ /* 0x0005e4000c12e108 */
.L_x_3:
[----:B------:R-:W-:Y:S05]  /*0300*/  BSYNC.RECONVERGENT B0 ;  /* 0x0000000000007941 */ /* 0x000fea0003800200 */
.L_x_2:
[----:B------:R-:W-:Y:S06]  /*0310*/  BAR.SYNC.DEFER_BLOCKING 0x0 ;  /* 0x0000000000007b1d */ /* 0x000fec0000010000 */
[----:B------:R-:W-:Y:S05]  /*0320*/  @P3 EXIT ;  /* 0x000000000000394d */ /* 0x000fea0003800000 */
[----:B-12---:R-:W2:Y:S04]  /*0330*/  LDG.E R5, desc[UR8][R4.64] ;  /* 0x0000000804057981 */ /* 0x006ea8000c1e1900 */
[----:B--2---:R-:W-:Y:S01]  /*0340*/  STG.E desc[UR8][R2.64], R5 ;  /* 0x0000000502007986 */ /* 0x004fe2000c101908 */
[----:B------:R-:W-:Y:S05]  /*0350*/  EXIT ;  /* 0x000000000000794d */ /* 0x000fea0003800000 */
.L_x_4:
[----:B------:R-:W-:-:S00]  /*0360*/  BRA `(.L_x_4) ;  /* 0xfffffffc00fc7947 */ /* 0x000fc0000383ffff */
[----:B------:R-:W-:-:S00]  /*0370*/  NOP ;  /* 0x0000000000007918 */ /* 0x000fc00000000000 */
        /* <DEDUP_REMOVED lines=8> */
.L_x_5:


//--------------------- .nv.shared._Z6kernelPiS_  --------------------------
	.section	.nv.shared._Z6kernelPiS_,"aw",@nobits
	.sectionflags	@""
	.align	4
.nv.shared._Z6kernelPiS_:
	.zero		1280


//--------------------- .nv.shared.reserved.0     --------------------------
	.section	.nv.shared.reserved.0,"aw",@nobits
	.weak		__nv_reservedSMEM_offset_0_alias
	.size		__nv_reservedSMEM_offset_0_alias, 0, 64
	.other		__nv_reservedSMEM_offset_0_alias,@"STO_CUDA_RESERVED_SHARED STV_DEFAULT"
__nv_reservedSMEM_offset_0_alias:
	.zero		0
	.zero		64


//--------------------- .nv.constant0._Z6kernelPiS_ --------------------------
	.section	.nv.constant0._Z6kernelPiS_,"a",@progbits
	.sectionflags	@""
	.align	4
.nv.constant0._Z6kernelPiS_:
	.zero		912


//--------------------- SYMBOLS --------------------------

	.type		.nv.reservedSmem.offset0,@object
	.size		.nv.reservedSmem.offset0,0x4
	.type		.nv.reservedSmem.cap,@object
	.size		.nv.reservedSmem.cap,0x4
